	.headerflags	@"EF_CUDA_TEXMODE_UNIFIED EF_CUDA_64BIT_ADDRESS EF_CUDA_ACCELERATORS EF_CUDA_SM90 EF_CUDA_VIRTUAL_SM(EF_CUDA_SM90)"
	.elftype	@"ET_EXEC"


//--------------------- .nv.info                  --------------------------
	.section	.nv.info,"",@"SHT_CUDA_INFO"
	.align	4


	//----- nvinfo : EIATTR_REGCOUNT
	.align		4
        /*0000*/ 	.byte	0x04, 0x2f
        /*0002*/ 	.short	(.L_1 - .L_0)
	.align		4
.L_0:
        /*0004*/ 	.word	index@(triton_poi_fused_clone_mul_3)
        /*0008*/ 	.word	0x0000001c


	//----- nvinfo : EIATTR_MIN_STACK_SIZE
	.align		4
.L_1:
        /*000c*/ 	.byte	0x04, 0x12
        /*000e*/ 	.short	(.L_3 - .L_2)
	.align		4
.L_2:
        /*0010*/ 	.word	index@(triton_poi_fused_clone_mul_3)
        /*0014*/ 	.word	0x00000000


	//----- nvinfo : EIATTR_FRAME_SIZE
	.align		4
.L_3:
        /*0018*/ 	.byte	0x04, 0x11
        /*001a*/ 	.short	(.L_5 - .L_4)
	.align		4
.L_4:
        /*001c*/ 	.word	index@(triton_poi_fused_clone_mul_3)
        /*0020*/ 	.word	0x00000000


	//----- nvinfo : EIATTR_MIN_STACK_SIZE
	.align		4
.L_5:
        /*0024*/ 	.byte	0x04, 0x12
        /*0026*/ 	.short	(.L_7 - .L_6)
	.align		4
.L_6:
        /*0028*/ 	.word	index@(triton_poi_fused_clone_mul_3)
        /*002c*/ 	.word	0x00000000
.L_7:


//--------------------- .nv.info.triton_poi_fused_clone_mul_3 --------------------------
	.section	.nv.info.triton_poi_fused_clone_mul_3,"",@"SHT_CUDA_INFO"
	.sectionflags	@""
	.align	4


	//----- nvinfo : EIATTR_CUDA_API_VERSION
	.align		4
        /*0000*/ 	.byte	0x04, 0x37
        /*0002*/ 	.short	(.L_9 - .L_8)
.L_8:
        /*0004*/ 	.word	0x0000007c


	//----- nvinfo : EIATTR_KPARAM_INFO
	.align		4
.L_9:
        /*0008*/ 	.byte	0x04, 0x17
        /*000a*/ 	.short	(.L_11 - .L_10)
.L_10:
        /*000c*/ 	.word	0x00000000
        /*0010*/ 	.short	0x0004
        /*0012*/ 	.short	0x001c
        /*0014*/ 	.byte	0x00, 0xf0, 0x11, 0x00


	//----- nvinfo : EIATTR_KPARAM_INFO
	.align		4
.L_11:
        /*0018*/ 	.byte	0x04, 0x17
        /*001a*/ 	.short	(.L_13 - .L_12)
.L_12:
        /*001c*/ 	.word	0x00000000
        /*0020*/ 	.short	0x0003
        /*0022*/ 	.short	0x0018
        /*0024*/ 	.byte	0x00, 0xf0, 0x11, 0x00


	//----- nvinfo : EIATTR_KPARAM_INFO
	.align		4
.L_13:
        /*0028*/ 	.byte	0x04, 0x17
        /*002a*/ 	.short	(.L_15 - .L_14)
.L_14:
        /*002c*/ 	.word	0x00000000
        /*0030*/ 	.short	0x0002
        /*0032*/ 	.short	0x0010
        /*0034*/ 	.byte	0x00, 0xf4, 0x21, 0x00


	//----- nvinfo : EIATTR_KPARAM_INFO
	.align		4
.L_15:
        /*0038*/ 	.byte	0x04, 0x17
        /*003a*/ 	.short	(.L_17 - .L_16)
.L_16:
        /*003c*/ 	.word	0x00000000
        /*0040*/ 	.short	0x0001
        /*0042*/ 	.short	0x0008
        /*0044*/ 	.byte	0x00, 0xf4, 0x21, 0x00


	//----- nvinfo : EIATTR_KPARAM_INFO
	.align		4
.L_17:
        /*0048*/ 	.byte	0x04, 0x17
        /*004a*/ 	.short	(.L_19 - .L_18)
.L_18:
        /*004c*/ 	.word	0x00000000
        /*0050*/ 	.short	0x0000
        /*0052*/ 	.short	0x0000
        /*0054*/ 	.byte	0x00, 0xf4, 0x21, 0x00


	//----- nvinfo : EIATTR_SPARSE_MMA_MASK
	.align		4
.L_19:
        /*0058*/ 	.byte	0x03, 0x50
        /*005a*/ 	.short	0x0000


	//----- nvinfo : EIATTR_MAXREG_COUNT
	.align		4
        /*005c*/ 	.byte	0x03, 0x1b
        /*005e*/ 	.short	0x00ff


	//----- nvinfo : EIATTR_EXIT_INSTR_OFFSETS
	.align		4
        /*0060*/ 	.byte	0x04, 0x1c
        /*0062*/ 	.short	(.L_21 - .L_20)


	//   ....[0]....
.L_20:
        /*0064*/ 	.word	0x000005d0


	//   ....[1]....
        /*0068*/ 	.word	0x00000650


	//----- nvinfo : EIATTR_REQNTID
	.align		4
.L_21:
        /*006c*/ 	.byte	0x04, 0x10
        /*006e*/ 	.short	(.L_23 - .L_22)
.L_22:
        /*0070*/ 	.word	0x00000080
        /*0074*/ 	.word	0x00000001
        /*0078*/ 	.word	0x00000001


	//----- nvinfo : EIATTR_CBANK_PARAM_SIZE
	.align		4
.L_23:
        /*007c*/ 	.byte	0x03, 0x19
        /*007e*/ 	.short	0x0020


	//----- nvinfo : EIATTR_PARAM_CBANK
	.align		4
        /*0080*/ 	.byte	0x04, 0x0a
        /*0082*/ 	.short	(.L_25 - .L_24)
	.align		4
.L_24:
        /*0084*/ 	.word	index@(.nv.constant0.triton_poi_fused_clone_mul_3)
        /*0088*/ 	.short	0x0210
        /*008a*/ 	.short	0x0020


	//----- nvinfo : EIATTR_SW_WAR
	.align		4
.L_25:
        /*008c*/ 	.byte	0x04, 0x36
        /*008e*/ 	.short	(.L_27 - .L_26)
.L_26:
        /*0090*/ 	.word	0x00000008
.L_27:


//--------------------- .nv.callgraph             --------------------------
	.section	.nv.callgraph,"",@"SHT_CUDA_CALLGRAPH"
	.align	4
	.sectionentsize	8
	.align		4
        /*0000*/ 	.word	0x00000000
	.align		4
        /*0004*/ 	.word	0xffffffff
	.align		4
        /*0008*/ 	.word	0x00000000
	.align		4
        /*000c*/ 	.word	0xfffffffe
	.align		4
        /*0010*/ 	.word	0x00000000
	.align		4
        /*0014*/ 	.word	0xfffffffd
	.align		4
        /*0018*/ 	.word	0x00000000
	.align		4
        /*001c*/ 	.word	0xfffffffc


//--------------------- .text.triton_poi_fused_clone_mul_3 --------------------------
	.section	.text.triton_poi_fused_clone_mul_3,"ax",@progbits
	.sectionflags	@"SHF_BARRIERS=1"
	.align	128
        .global         triton_poi_fused_clone_mul_3
        .type           triton_poi_fused_clone_mul_3,@function
        .size           triton_poi_fused_clone_mul_3,(.L_x_1 - triton_poi_fused_clone_mul_3)
        .other          triton_poi_fused_clone_mul_3,@"STO_CUDA_ENTRY STV_DEFAULT"
triton_poi_fused_clone_mul_3:
.text.triton_poi_fused_clone_mul_3:
[----:B------:R-:W0:Y:S01]  /*0000*/  LDC R1, c[0x0][0x28] ;  /* 0x00000a00ff017b82 */ /* 0x000e220000000800 */
[----:B------:R-:W1:Y:S07]  /*0010*/  S2R R17, SR_CTAID.Y ;  /* 0x0000000000117919 */ /* 0x000e6e0000002600 */
[----:B------:R-:W2:Y:S01]  /*0020*/  LDC.64 R8, c[0x0][0x210] ;  /* 0x00008400ff087b82 */ /* 0x000ea20000000a00 */
[----:B------:R-:W-:Y:S01]  /*0030*/  CS2R R6, SRZ ;  /* 0x0000000000067805 */ /* 0x000fe2000001ff00 */
[----:B------:R-:W-:Y:S01]  /*0040*/  ULDC.64 UR6, c[0x0][0x208] ;  /* 0x0000820000067ab9 */ /* 0x000fe20000000a00 */
[----:B------:R-:W3:Y:S01]  /*0050*/  S2R R0, SR_TID.X ;  /* 0x0000000000007919 */ /* 0x000ee20000002100 */
[----:B------:R-:W4:Y:S01]  /*0060*/  S2R R3, SR_CTAID.X ;  /* 0x0000000000037919 */ /* 0x000f220000002500 */
[----:B-1----:R-:W-:-:S02]  /*0070*/  IMAD.SHL.U32 R17, R17, 0x10, RZ ;  /* 0x0000001011117824 */ /* 0x002fc400078e00ff */
[----:B---3--:R-:W-:Y:S01]  /*0080*/  IMAD.SHL.U32 R2, R0, 0x4, RZ ;  /* 0x0000000400027824 */ /* 0x008fe200078e00ff */
[----:B------:R-:W-:Y:S01]  /*0090*/  SHF.R.U32.HI R16, RZ, 0x2, R0 ;  /* 0x00000002ff107819 */ /* 0x000fe20000011600 */
[----:B----4-:R-:W-:-:S03]  /*00a0*/  IMAD.SHL.U32 R3, R3, 0x40, RZ ;  /* 0x0000004003037824 */ /* 0x010fc600078e00ff */
[----:B------:R-:W-:Y:S02]  /*00b0*/  LOP3.LUT R4, R17, 0xc, R2, 0xf8, !PT ;  /* 0x0000000c11047812 */ /* 0x000fe400078ef802 */
[----:B------:R-:W-:Y:S02]  /*00c0*/  SGXT.U32 R16, R16, 0x5 ;  /* 0x000000051010781a */ /* 0x000fe40000000000 */
[----:B------:R-:W-:Y:S02]  /*00d0*/  ISETP.GE.AND P2, PT, R4, 0x10, PT ;  /* 0x000000100400780c */ /* 0x000fe40003f46270 */
[----:B------:R-:W-:Y:S02]  /*00e0*/  SHF.R.U32.HI R5, RZ, 0x2, R4 ;  /* 0x00000002ff057819 */ /* 0x000fe40000011604 */
[----:B------:R-:W-:Y:S02]  /*00f0*/  LOP3.LUT R4, R3, R16, RZ, 0xfc, !PT ;  /* 0x0000001003047212 */ /* 0x000fe400078efcff */
[----:B------:R-:W-:-:S02]  /*0100*/  LOP3.LUT R10, R3, 0x20, R16, 0xfe, !PT ;  /* 0x00000020030a7812 */ /* 0x000fc400078efe10 */
[----:B------:R-:W-:Y:S01]  /*0110*/  ISETP.LT.AND P0, PT, R4, 0x40, !P2 ;  /* 0x000000400400780c */ /* 0x000fe20005701270 */
[----:B------:R-:W-:Y:S01]  /*0120*/  IMAD R5, R5, 0x40, R4 ;  /* 0x0000004005057824 */ /* 0x000fe200078e0204 */
[----:B------:R-:W-:-:S03]  /*0130*/  ISETP.LT.AND P1, PT, R10, 0x40, !P2 ;  /* 0x000000400a00780c */ /* 0x000fc60005721270 */
[----:B------:R-:W1:Y:S01]  /*0140*/  @!P2 LDC.64 R18, c[0x0][0x218] ;  /* 0x00008600ff12ab82 */ /* 0x000e620000000a00 */
[----:B------:R-:W-:Y:S01]  /*0150*/  IMAD R21, R5, 0xc, RZ ;  /* 0x0000000c05157824 */ /* 0x000fe200078e02ff */
[----:B------:R-:W-:-:S03]  /*0160*/  CS2R R4, SRZ ;  /* 0x0000000000047805 */ /* 0x000fc6000001ff00 */
[C---:B------:R-:W-:Y:S01]  /*0170*/  VIADD R23, R21.reuse, 0x180 ;  /* 0x0000018015177836 */ /* 0x040fe20000000000 */
[----:B------:R-:W-:Y:S01]  /*0180*/  CS2R R10, SRZ ;  /* 0x00000000000a7805 */ /* 0x000fe2000001ff00 */
[----:B--2---:R-:W-:-:S04]  /*0190*/  IMAD.WIDE R20, R21, 0x4, R8 ;  /* 0x0000000415147825 */ /* 0x004fc800078e0208 */
[----:B------:R-:W-:Y:S01]  /*01a0*/  IMAD.WIDE R22, R23, 0x4, R8 ;  /* 0x0000000417167825 */ /* 0x000fe200078e0208 */
[----:B------:R-:W-:Y:S02]  /*01b0*/  CS2R R8, SRZ ;  /* 0x0000000000087805 */ /* 0x000fe4000001ff00 */
[----:B------:R-:W-:Y:S02]  /*01c0*/  CS2R R12, SRZ ;  /* 0x00000000000c7805 */ /* 0x000fe4000001ff00 */
[----:B------:R-:W-:Y:S01]  /*01d0*/  CS2R R14, SRZ ;  /* 0x00000000000e7805 */ /* 0x000fe2000001ff00 */
[----:B------:R2:W3:Y:S05]  /*01e0*/  @P0 LDG.E.EL.128 R4, desc[UR6][R20.64] ;  /* 0x0000000614040981 */ /* 0x0004ea000c2e1d00 */
[----:B------:R-:W4:Y:S04]  /*01f0*/  @P1 LDG.E.EL.128 R12, desc[UR6][R22.64] ;  /* 0x00000006160c1981 */ /* 0x000f28000c2e1d00 */
[----:B-1----:R1:W3:Y:S01]  /*0200*/  @!P2 LDG.E.EL.128 R8, desc[UR6][R18.64] ;  /* 0x000000061208a981 */ /* 0x0022e2000c2e1d00 */
[----:B------:R-:W5:Y:S01]  /*0210*/  S2UR UR5, SR_CgaCtaId ;  /* 0x00000000000579c3 */ /* 0x000f620000008800 */
[----:B--2---:R-:W-:Y:S01]  /*0220*/  IMAD.SHL.U32 R20, R0, 0x100, RZ ;  /* 0x0000010000147824 */ /* 0x004fe200078e00ff */
[----:B------:R-:W-:-:S04]  /*0230*/  UMOV UR4, 0x400 ;  /* 0x0000040000047882 */ /* 0x000fc80000000000 */
[----:B------:R-:W-:-:S04]  /*0240*/  LOP3.LUT R21, R20, 0x300, RZ, 0xc0, !PT ;  /* 0x0000030014157812 */ /* 0x000fc800078ec0ff */
[C---:B------:R-:W-:Y:S02]  /*0250*/  LOP3.LUT R24, R21.reuse, R16, RZ, 0xfc, !PT ;  /* 0x0000001015187212 */ /* 0x040fe400078efcff */
[C---:B------:R-:W-:Y:S02]  /*0260*/  LOP3.LUT R16, R21.reuse, 0x40, RZ, 0xfc, !PT ;  /* 0x0000004015107812 */ /* 0x040fe400078efcff */
[C---:B------:R-:W-:Y:S02]  /*0270*/  LOP3.LUT R20, R21.reuse, 0x80, RZ, 0xfc, !PT ;  /* 0x0000008015147812 */ /* 0x040fe400078efcff */
[----:B------:R-:W-:Y:S01]  /*0280*/  LOP3.LUT R25, R21, 0xc0, RZ, 0xfc, !PT ;  /* 0x000000c015197812 */ /* 0x000fe200078efcff */
[----:B0----5:R-:W-:-:S06]  /*0290*/  UPRMT UR4, UR5, 0x654, UR4 ;  /* 0x0000065405047896 */ /* 0x021fcc0008000004 */
[----:B------:R-:W-:Y:S02]  /*02a0*/  LEA.HI R21, R21, UR4, RZ, 0x1c ;  /* 0x0000000415157c11 */ /* 0x000fe4000f8fe0ff */
[----:B-1----:R-:W-:Y:S02]  /*02b0*/  LEA.HI R19, R16, UR4, RZ, 0x1c ;  /* 0x0000000410137c11 */ /* 0x002fe4000f8fe0ff */
[----:B------:R-:W-:Y:S01]  /*02c0*/  LEA.HI R23, R20, UR4, RZ, 0x1c ;  /* 0x0000000414177c11 */ /* 0x000fe2000f8fe0ff */
[C---:B------:R-:W-:Y:S01]  /*02d0*/  IMAD R20, R24.reuse, 0x4, R21 ;  /* 0x0000000418147824 */ /* 0x040fe200078e0215 */
[----:B------:R-:W-:Y:S01]  /*02e0*/  LEA.HI R25, R25, UR4, RZ, 0x1c ;  /* 0x0000000419197c11 */ /* 0x000fe2000f8fe0ff */
[C---:B------:R-:W-:Y:S02]  /*02f0*/  IMAD R16, R24.reuse, 0x4, R19 ;  /* 0x0000000418107824 */ /* 0x040fe400078e0213 */
[C---:B------:R-:W-:Y:S02]  /*0300*/  IMAD R19, R24.reuse, 0x4, R23 ;  /* 0x0000000418137824 */ /* 0x040fe400078e0217 */
[----:B------:R-:W-:-:S02]  /*0310*/  IMAD R18, R24, 0x4, R25 ;  /* 0x0000000418127824 */ /* 0x000fc400078e0219 */
[----:B---3--:R-:W-:Y:S01]  /*0320*/  FADD R21, R8, R4 ;  /* 0x0000000408157221 */ /* 0x008fe20000000000 */
[----:B------:R-:W-:Y:S01]  /*0330*/  FADD R5, R9, R5 ;  /* 0x0000000509057221 */ /* 0x000fe20000000000 */
[----:B------:R-:W-:Y:S01]  /*0340*/  FADD R22, R10, R6 ;  /* 0x000000060a167221 */ /* 0x000fe20000000000 */
[----:B------:R-:W-:Y:S01]  /*0350*/  FADD R23, R11, R7 ;  /* 0x000000070b177221 */ /* 0x000fe20000000000 */
[----:B----4-:R-:W-:Y:S01]  /*0360*/  FADD R25, R8, R12 ;  /* 0x0000000c08197221 */ /* 0x010fe20000000000 */
[----:B------:R-:W-:Y:S01]  /*0370*/  FADD R13, R9, R13 ;  /* 0x0000000d090d7221 */ /* 0x000fe20000000000 */
[----:B------:R-:W-:Y:S01]  /*0380*/  STS [R20], R21 ;  /* 0x0000001514007388 */ /* 0x000fe20000000800 */
[----:B------:R-:W-:Y:S01]  /*0390*/  FADD R14, R10, R14 ;  /* 0x0000000e0a0e7221 */ /* 0x000fe20000000000 */
[----:B------:R-:W-:Y:S01]  /*03a0*/  FADD R15, R11, R15 ;  /* 0x0000000f0b0f7221 */ /* 0x000fe20000000000 */
[----:B------:R-:W-:Y:S01]  /*03b0*/  SHF.R.U32.HI R4, RZ, 0x2, R0 ;  /* 0x00000002ff047819 */ /* 0x000fe20000011600 */
[----:B------:R-:W-:Y:S01]  /*03c0*/  STS [R16+0x100], R5 ;  /* 0x0001000510007388 */ /* 0x000fe20000000800 */
[----:B------:R-:W0:Y:S03]  /*03d0*/  LDC.64 R8, c[0x0][0x220] ;  /* 0x00008800ff087b82 */ /* 0x000e260000000a00 */
[----:B------:R-:W-:Y:S04]  /*03e0*/  STS [R19+0x200], R22 ;  /* 0x0002001613007388 */ /* 0x000fe80000000800 */
[----:B------:R-:W-:Y:S04]  /*03f0*/  STS [R18+0x300], R23 ;  /* 0x0003001712007388 */ /* 0x000fe80000000800 */
[----:B------:R-:W-:Y:S04]  /*0400*/  STS [R20+0x80], R25 ;  /* 0x0000801914007388 */ /* 0x000fe80000000800 */
[----:B------:R1:W-:Y:S04]  /*0410*/  STS [R16+0x180], R13 ;  /* 0x0001800d10007388 */ /* 0x0003e80000000800 */
[----:B------:R-:W-:Y:S04]  /*0420*/  STS [R19+0x280], R14 ;  /* 0x0002800e13007388 */ /* 0x000fe80000000800 */
[----:B------:R-:W-:Y:S01]  /*0430*/  STS [R18+0x380], R15 ;  /* 0x0003800f12007388 */ /* 0x000fe20000000800 */
[----:B------:R-:W-:-:S02]  /*0440*/  LOP3.LUT R4, R4, 0x1c, RZ, 0xc0, !PT ;  /* 0x0000001c04047812 */ /* 0x000fc400078ec0ff */
[----:B------:R-:W-:-:S03]  /*0450*/  LOP3.LUT R10, R2, 0x1fc, RZ, 0xc0, !PT ;  /* 0x000001fc020a7812 */ /* 0x000fc600078ec0ff */
[----:B------:R-:W-:-:S04]  /*0460*/  VIADD R7, R4, UR4 ;  /* 0x0000000404077c36 */ /* 0x000fc80008000000 */
[----:B------:R-:W-:Y:S01]  /*0470*/  IMAD R24, R10, 0x4, R7 ;  /* 0x000000040a187824 */ /* 0x000fe200078e0207 */
[----:B------:R-:W-:Y:S01]  /*0480*/  BAR.SYNC.DEFER_BLOCKING 0x0 ;  /* 0x0000000000007b1d */ /* 0x000fe20000010000 */
[----:B------:R-:W-:-:S04]  /*0490*/  SHF.R.U32.HI R0, RZ, 0x4, R0 ;  /* 0x00000004ff007819 */ /* 0x000fc80000011600 */
[----:B------:R-:W-:Y:S01]  /*04a0*/  SGXT.U32 R0, R0, 0x3 ;  /* 0x000000030000781a */ /* 0x000fe20000000000 */
[----:B------:R-:W-:Y:S04]  /*04b0*/  LDS R4, [R24] ;  /* 0x0000000018047984 */ /* 0x000fe80000000800 */
[----:B------:R-:W-:Y:S04]  /*04c0*/  LDS R5, [R24+0x4] ;  /* 0x0000040018057984 */ /* 0x000fe80000000800 */
[----:B------:R-:W-:Y:S04]  /*04d0*/  LDS R6, [R24+0x8] ;  /* 0x0000080018067984 */ /* 0x000fe80000000800 */
[----:B------:R-:W2:Y:S01]  /*04e0*/  LDS R7, [R24+0xc] ;  /* 0x00000c0018077984 */ /* 0x000ea20000000800 */
[----:B------:R-:W-:-:S02]  /*04f0*/  LOP3.LUT R12, R3, 0x3c, R2, 0xf8, !PT ;  /* 0x0000003c030c7812 */ /* 0x000fc400078ef802 */
[----:B------:R-:W-:Y:S02]  /*0500*/  LOP3.LUT R0, R17, R0, RZ, 0xfc, !PT ;  /* 0x0000000011007212 */ /* 0x000fe400078efcff */
[----:B------:R-:W-:Y:S02]  /*0510*/  ISETP.GE.AND P0, PT, R12, 0x40, PT ;  /* 0x000000400c00780c */ /* 0x000fe40003f06270 */
[----:B------:R-:W-:Y:S02]  /*0520*/  LOP3.LUT R11, R0, 0x8, RZ, 0xfc, !PT ;  /* 0x00000008000b7812 */ /* 0x000fe400078efcff */
[----:B------:R-:W-:Y:S02]  /*0530*/  LOP3.LUT R2, R10, 0x200, RZ, 0xfc, !PT ;  /* 0x000002000a027812 */ /* 0x000fe400078efcff */
[C---:B------:R-:W-:Y:S02]  /*0540*/  ISETP.LT.AND P1, PT, R0.reuse, 0x10, !P0 ;  /* 0x000000100000780c */ /* 0x040fe40004721270 */
[----:B------:R-:W-:Y:S01]  /*0550*/  ISETP.LT.AND P0, PT, R11, 0x10, !P0 ;  /* 0x000000100b00780c */ /* 0x000fe20004701270 */
[----:B------:R-:W-:Y:S01]  /*0560*/  IMAD R3, R0, 0x40, R12 ;  /* 0x0000004000037824 */ /* 0x000fe200078e020c */
[----:B------:R-:W-:-:S04]  /*0570*/  SHF.R.U32.HI R2, RZ, 0x4, R2 ;  /* 0x00000004ff027819 */ /* 0x000fc80000011602 */
[----:B------:R-:W-:Y:S01]  /*0580*/  LOP3.LUT R0, R2, 0x3c, RZ, 0xc0, !PT ;  /* 0x0000003c02007812 */ /* 0x000fe200078ec0ff */
[----:B0-----:R-:W-:-:S04]  /*0590*/  IMAD.WIDE R2, R3, 0x4, R8 ;  /* 0x0000000403027825 */ /* 0x001fc800078e0208 */
[----:B-1----:R-:W-:-:S04]  /*05a0*/  VIADD R13, R0, UR4 ;  /* 0x00000004000d7c36 */ /* 0x002fc80008000000 */
[----:B------:R-:W-:Y:S01]  /*05b0*/  IMAD R13, R10, 0x4, R13 ;  /* 0x000000040a0d7824 */ /* 0x000fe200078e020d */
[----:B--2---:R0:W-:Y:S02]  /*05c0*/  @P1 STG.E.128 desc[UR6][R2.64], R4 ;  /* 0x0000000402001986 */ /* 0x0041e4000c101d06 */
[----:B0-----:R-:W-:Y:S05]  /*05d0*/  @!P0 EXIT ;  /* 0x000000000000894d */ /* 0x001fea0003800000 */
[----:B0-----:R-:W-:Y:S01]  /*05e0*/  LDS R4, [R13+0x800] ;  /* 0x000800000d047984 */ /* 0x001fe20000000800 */
[----:B------:R-:W-:-:S03]  /*05f0*/  IMAD R11, R11, 0x40, R12 ;  /* 0x000000400b0b7824 */ /* 0x000fc600078e020c */
[----:B------:R-:W-:Y:S01]  /*0600*/  LDS R5, [R13+0x804] ;  /* 0x000804000d057984 */ /* 0x000fe20000000800 */
[----:B------:R-:W-:-:S03]  /*0610*/  IMAD.WIDE R8, R11, 0x4, R8 ;  /* 0x000000040b087825 */ /* 0x000fc600078e0208 */
[----:B------:R-:W-:Y:S04]  /*0620*/  LDS R6, [R13+0x808] ;  /* 0x000808000d067984 */ /* 0x000fe80000000800 */
[----:B------:R-:W0:Y:S04]  /*0630*/  LDS R7, [R13+0x80c] ;  /* 0x00080c000d077984 */ /* 0x000e280000000800 */
[----:B0-----:R-:W-:Y:S01]  /*0640*/  STG.E.128 desc[UR6][R8.64], R4 ;  /* 0x0000000408007986 */ /* 0x001fe2000c101d06 */
[----:B------:R-:W-:Y:S05]  /*0650*/  EXIT ;  /* 0x000000000000794d */ /* 0x000fea0003800000 */
.L_x_0:
[----:B------:R-:W-:-:S00]  /*0660*/  BRA `(.L_x_0) ;  /* 0xfffffffc00fc7947 */ /* 0x000fc0000383ffff */
[----:B------:R-:W-:-:S00]  /*0670*/  NOP ;  /* 0x0000000000007918 */ /* 0x000fc00000000000 */
        /* <DEDUP_REMOVED lines=8> */
.L_x_1:


//--------------------- .nv.shared.triton_poi_fused_clone_mul_3 --------------------------
	.section	.nv.shared.triton_poi_fused_clone_mul_3,"aw",@nobits
	.sectionflags	@""
	.align	16
	.zero		1024


//--------------------- .nv.constant0.triton_poi_fused_clone_mul_3 --------------------------
	.section	.nv.constant0.triton_poi_fused_clone_mul_3,"a",@progbits
	.sectionflags	@""
	.align	4
.nv.constant0.triton_poi_fused_clone_mul_3:
	.zero		560
